//
// Generated by NVIDIA NVVM Compiler
//
// Compiler Build ID: CL-36424714
// Cuda compilation tools, release 13.0, V13.0.88
// Based on NVVM 20.0.0
//

.version 9.0
.target sm_100
.address_size 64

	// .globl	_Z11convolutionPhS_Pfi
// _ZZ11convolutionPhS_PfiE5image has been demoted
// _ZZ11convolutionPhS_PfiE3fil has been demoted

.visible .entry _Z11convolutionPhS_Pfi(
	.param .u64 .ptr .align 1 _Z11convolutionPhS_Pfi_param_0,
	.param .u64 .ptr .align 1 _Z11convolutionPhS_Pfi_param_1,
	.param .u64 .ptr .align 1 _Z11convolutionPhS_Pfi_param_2,
	.param .u32 _Z11convolutionPhS_Pfi_param_3
)
{
	.reg .pred 	%p<33>;
	.reg .b16 	%rs<20>;
	.reg .b32 	%r<40>;
	.reg .b32 	%f<64>;
	.reg .b64 	%rd<17>;
	// demoted variable
	.shared .align 1 .b8 _ZZ11convolutionPhS_PfiE5image[256];
	// demoted variable
	.shared .align 4 .b8 _ZZ11convolutionPhS_PfiE3fil[36];
	ld.param.u64 	%rd7, [_Z11convolutionPhS_Pfi_param_0];
	ld.param.u64 	%rd5, [_Z11convolutionPhS_Pfi_param_1];
	ld.param.u64 	%rd6, [_Z11convolutionPhS_Pfi_param_2];
	ld.param.u32 	%r8, [_Z11convolutionPhS_Pfi_param_3];
	cvta.to.global.u64 	%rd1, %rd7;
	mov.u32 	%r1, %tid.x;
	mov.u32 	%r9, %ctaid.x;
	mov.u32 	%r10, %ntid.x;
	mad.lo.s32 	%r2, %r9, %r10, %r1;
	mov.u32 	%r3, %tid.y;
	mov.u32 	%r11, %ctaid.y;
	mov.u32 	%r12, %ntid.y;
	mad.lo.s32 	%r13, %r11, %r12, %r3;
	setp.gt.s32 	%p1, %r2, 2;
	setp.gt.u32 	%p2, %r13, 2;
	or.pred  	%p3, %p1, %p2;
	@%p3 bra 	$L__BB0_2;
	cvta.to.global.u64 	%rd8, %rd6;
	mad.lo.s32 	%r14, %r13, 3, %r2;
	mul.wide.s32 	%rd9, %r14, 4;
	add.s64 	%rd10, %rd8, %rd9;
	ld.global.f32 	%f35, [%rd10];
	mov.u32 	%r15, _ZZ11convolutionPhS_PfiE3fil;
	mad.lo.s32 	%r16, %r13, 12, %r15;
	shl.b32 	%r17, %r2, 2;
	add.s32 	%r18, %r16, %r17;
	st.shared.f32 	[%r18], %f35;
$L__BB0_2:
	mul.lo.s32 	%r19, %r8, %r13;
	add.s32 	%r5, %r19, %r2;
	cvt.s64.s32 	%rd11, %r5;
	add.s64 	%rd2, %rd1, %rd11;
	ld.global.u8 	%rs1, [%rd2];
	shl.b32 	%r20, %r3, 4;
	mov.u32 	%r21, _ZZ11convolutionPhS_PfiE5image;
	add.s32 	%r22, %r21, %r20;
	add.s32 	%r6, %r22, %r1;
	st.shared.u8 	[%r6], %rs1;
	bar.sync 	0;
	sub.s32 	%r24, %r19, %r8;
	add.s32 	%r25, %r2, %r24;
	add.s32 	%r7, %r3, -17;
	setp.gt.u32 	%p4, %r7, -17;
	add.s32 	%r26, %r25, -1;
	setp.ne.s32 	%p5, %r1, 0;
	and.pred  	%p6, %p4, %p5;
	setp.lt.u32 	%p7, %r1, 17;
	cvt.s64.s32 	%rd12, %r26;
	add.s64 	%rd3, %rd1, %rd12;
	and.pred  	%p8, %p6, %p7;
	@%p8 bra 	$L__BB0_4;
	ld.global.u8 	%rs3, [%rd3];
	cvt.rn.f32.u16 	%f55, %rs3;
	bra.uni 	$L__BB0_5;
$L__BB0_4:
	ld.shared.u8 	%rs2, [%r6+-17];
	cvt.rn.f32.u16 	%f36, %rs2;
	ld.shared.f32 	%f37, [_ZZ11convolutionPhS_PfiE3fil];
	fma.rn.f32 	%f55, %f37, %f36, 0f00000000;
$L__BB0_5:
	setp.lt.u32 	%p9, %r7, -16;
	setp.gt.u32 	%p10, %r1, 15;
	or.pred  	%p11, %p9, %p10;
	@%p11 bra 	$L__BB0_7;
	ld.shared.u8 	%rs4, [%r6+-16];
	cvt.rn.f32.u16 	%f38, %rs4;
	ld.shared.f32 	%f39, [_ZZ11convolutionPhS_PfiE3fil+4];
	mul.f32 	%f56, %f39, %f38;
	bra.uni 	$L__BB0_8;
$L__BB0_7:
	ld.global.u8 	%rs5, [%rd3+1];
	cvt.rn.f32.u16 	%f56, %rs5;
$L__BB0_8:
	setp.lt.u32 	%p12, %r7, -16;
	add.f32 	%f7, %f55, %f56;
	setp.gt.u32 	%p13, %r1, 14;
	or.pred  	%p14, %p12, %p13;
	@%p14 bra 	$L__BB0_10;
	ld.shared.u8 	%rs6, [%r6+-15];
	cvt.rn.f32.u16 	%f40, %rs6;
	ld.shared.f32 	%f41, [_ZZ11convolutionPhS_PfiE3fil+8];
	mul.f32 	%f57, %f41, %f40;
	bra.uni 	$L__BB0_11;
$L__BB0_10:
	ld.global.u8 	%rs7, [%rd3+2];
	cvt.rn.f32.u16 	%f57, %rs7;
$L__BB0_11:
	setp.gt.u32 	%p15, %r1, 16;
	setp.eq.s32 	%p16, %r1, 0;
	add.f32 	%f11, %f7, %f57;
	setp.gt.u32 	%p17, %r3, 15;
	or.pred  	%p18, %p17, %p15;
	or.pred  	%p19, %p18, %p16;
	@%p19 bra 	$L__BB0_13;
	ld.shared.u8 	%rs8, [%r6+-1];
	cvt.rn.f32.u16 	%f42, %rs8;
	ld.shared.f32 	%f43, [_ZZ11convolutionPhS_PfiE3fil+12];
	mul.f32 	%f58, %f43, %f42;
	bra.uni 	$L__BB0_14;
$L__BB0_13:
	ld.global.u8 	%rs9, [%rd2+-1];
	cvt.rn.f32.u16 	%f58, %rs9;
$L__BB0_14:
	add.f32 	%f15, %f11, %f58;
	or.b32  	%r30, %r3, %r1;
	and.b32  	%r31, %r30, 1008;
	setp.ne.s32 	%p20, %r31, 0;
	@%p20 bra 	$L__BB0_16;
	ld.shared.u8 	%rs11, [%r6];
	cvt.rn.f32.u16 	%f44, %rs11;
	ld.shared.f32 	%f45, [_ZZ11convolutionPhS_PfiE3fil+16];
	mul.f32 	%f59, %f45, %f44;
	bra.uni 	$L__BB0_17;
$L__BB0_16:
	ld.global.u8 	%rs10, [%rd2];
	cvt.rn.f32.u16 	%f59, %rs10;
$L__BB0_17:
	setp.gt.u32 	%p21, %r3, 15;
	setp.gt.u32 	%p22, %r1, 14;
	add.f32 	%f19, %f15, %f59;
	or.pred  	%p23, %p21, %p22;
	@%p23 bra 	$L__BB0_19;
	ld.shared.u8 	%rs12, [%r6+1];
	cvt.rn.f32.u16 	%f46, %rs12;
	ld.shared.f32 	%f47, [_ZZ11convolutionPhS_PfiE3fil+20];
	mul.f32 	%f60, %f47, %f46;
	bra.uni 	$L__BB0_20;
$L__BB0_19:
	ld.global.u8 	%rs13, [%rd2+1];
	cvt.rn.f32.u16 	%f60, %rs13;
$L__BB0_20:
	setp.gt.u32 	%p24, %r1, 16;
	setp.eq.s32 	%p25, %r1, 0;
	add.f32 	%f23, %f19, %f60;
	setp.gt.u32 	%p26, %r3, 14;
	add.s32 	%r34, %r5, %r8;
	add.s32 	%r35, %r34, -1;
	or.pred  	%p27, %p26, %p24;
	or.pred  	%p28, %p27, %p25;
	cvt.s64.s32 	%rd13, %r35;
	add.s64 	%rd4, %rd1, %rd13;
	@%p28 bra 	$L__BB0_22;
	ld.shared.u8 	%rs14, [%r6+15];
	cvt.rn.f32.u16 	%f48, %rs14;
	ld.shared.f32 	%f49, [_ZZ11convolutionPhS_PfiE3fil+24];
	mul.f32 	%f61, %f49, %f48;
	bra.uni 	$L__BB0_23;
$L__BB0_22:
	ld.global.u8 	%rs15, [%rd4];
	cvt.rn.f32.u16 	%f61, %rs15;
$L__BB0_23:
	setp.gt.u32 	%p29, %r3, 14;
	setp.gt.u32 	%p30, %r1, 15;
	add.f32 	%f27, %f23, %f61;
	or.pred  	%p31, %p29, %p30;
	@%p31 bra 	$L__BB0_25;
	ld.shared.u8 	%rs16, [%r6+16];
	cvt.rn.f32.u16 	%f50, %rs16;
	ld.shared.f32 	%f51, [_ZZ11convolutionPhS_PfiE3fil+28];
	mul.f32 	%f62, %f51, %f50;
	bra.uni 	$L__BB0_26;
$L__BB0_25:
	ld.global.u8 	%rs17, [%rd4+1];
	cvt.rn.f32.u16 	%f62, %rs17;
$L__BB0_26:
	add.f32 	%f31, %f27, %f62;
	max.u32 	%r38, %r3, %r1;
	setp.gt.u32 	%p32, %r38, 14;
	@%p32 bra 	$L__BB0_28;
	ld.shared.u8 	%rs18, [%r6+17];
	cvt.rn.f32.u16 	%f52, %rs18;
	ld.shared.f32 	%f53, [_ZZ11convolutionPhS_PfiE3fil+32];
	mul.f32 	%f63, %f53, %f52;
	bra.uni 	$L__BB0_29;
$L__BB0_28:
	ld.global.u8 	%rs19, [%rd4+2];
	cvt.rn.f32.u16 	%f63, %rs19;
$L__BB0_29:
	add.f32 	%f54, %f31, %f63;
	cvta.to.global.u64 	%rd15, %rd5;
	cvt.rzi.u32.f32 	%r39, %f54;
	add.s64 	%rd16, %rd15, %rd11;
	st.global.u8 	[%rd16], %r39;
	ret;

}


// ===== COMPILED SASS (sm_100) =====

	.target	sm_100

	.elftype	@"ET_EXEC"


//--------------------- .note.nv.tkinfo           --------------------------
	.section	.note.nv.tkinfo,"",@"SHT_NOTE"
	.sectionflags	@"SHF_NOTE_NV_TKINFO"
	.tkinfo
        /*0018*/ 	.word	0x00000002
        /*0030*/ 	.string	""
        /*0030*/ 	.string	"ptxas"
        /*0030*/ 	.string	"Cuda compilation tools, release 13.0, V13.0.88"
        /*0030*/ 	.string	"Build cuda_13.0.r13.0/compiler.36424714_0"
        /*0030*/ 	.string	"-arch sm_100 -m 64 "



//--------------------- .note.nv.cuinfo           --------------------------
	.section	.note.nv.cuinfo,"",@"SHT_NOTE"
	.sectionflags	@"SHF_NOTE_NV_CUINFO"
        /*0018*/ 	.short	0x0002
        /*001a*/ 	.short	0x0064
        /*001c*/ 	.short	0x0082
	.zero		2


//--------------------- .nv.info                  --------------------------
	.section	.nv.info,"",@"SHT_CUDA_INFO"
	.align	4


	//----- nvinfo : EIATTR_REGCOUNT
	.align		4
        /*0000*/ 	.byte	0x04, 0x2f
        /*0002*/ 	.short	(.L_1 - .L_0)
	.align		4
.L_0:
        /*0004*/ 	.word	index@(_Z11convolutionPhS_Pfi)
        /*0008*/ 	.word	0x0000001f


	//----- nvinfo : EIATTR_FRAME_SIZE
	.align		4
.L_1:
        /*000c*/ 	.byte	0x04, 0x11
        /*000e*/ 	.short	(.L_3 - .L_2)
	.align		4
.L_2:
        /*0010*/ 	.word	index@(_Z11convolutionPhS_Pfi)
        /*0014*/ 	.word	0x00000000


	//----- nvinfo : EIATTR_MIN_STACK_SIZE
	.align		4
.L_3:
        /*0018*/ 	.byte	0x04, 0x12
        /*001a*/ 	.short	(.L_5 - .L_4)
	.align		4
.L_4:
        /*001c*/ 	.word	index@(_Z11convolutionPhS_Pfi)
        /*0020*/ 	.word	0x00000000
.L_5:


//--------------------- .nv.compat                --------------------------
	.section	.nv.compat,"",@"SHT_CUDA_COMPAT_INFO"
	.align	4
        /*0000*/ 	.byte	0x02, 0x09, 0x00, 0x00, 0x02, 0x02, 0x01, 0x00, 0x02, 0x05, 0x05, 0x00, 0x03, 0x07, 0x01, 0x01
        /*0010*/ 	.byte	0x02, 0x03, 0x00, 0x00, 0x02, 0x06, 0x01, 0x00, 0x04, 0x0b, 0x08, 0x00, 0x09, 0x00, 0x00, 0x00
        /*0020*/ 	.byte	0x00, 0x00, 0x00, 0x00


//--------------------- .nv.info._Z11convolutionPhS_Pfi --------------------------
	.section	.nv.info._Z11convolutionPhS_Pfi,"",@"SHT_CUDA_INFO"
	.sectionflags	@""
	.align	4


	//----- nvinfo : EIATTR_CUDA_API_VERSION
	.align		4
        /*0000*/ 	.byte	0x04, 0x37
        /*0002*/ 	.short	(.L_7 - .L_6)
.L_6:
        /*0004*/ 	.word	0x00000082


	//----- nvinfo : EIATTR_KPARAM_INFO
	.align		4
.L_7:
        /*0008*/ 	.byte	0x04, 0x17
        /*000a*/ 	.short	(.L_9 - .L_8)
.L_8:
        /*000c*/ 	.word	0x00000000
        /*0010*/ 	.short	0x0003
        /*0012*/ 	.short	0x0018
        /*0014*/ 	.byte	0x00, 0xf0, 0x11, 0x00


	//----- nvinfo : EIATTR_KPARAM_INFO
	.align		4
.L_9:
        /*0018*/ 	.byte	0x04, 0x17
        /*001a*/ 	.short	(.L_11 - .L_10)
.L_10:
        /*001c*/ 	.word	0x00000000
        /*0020*/ 	.short	0x0002
        /*0022*/ 	.short	0x0010
        /*0024*/ 	.byte	0x00, 0xf5, 0x21, 0x00


	//----- nvinfo : EIATTR_KPARAM_INFO
	.align		4
.L_11:
        /*0028*/ 	.byte	0x04, 0x17
        /*002a*/ 	.short	(.L_13 - .L_12)
.L_12:
        /*002c*/ 	.word	0x00000000
        /*0030*/ 	.short	0x0001
        /*0032*/ 	.short	0x0008
        /*0034*/ 	.byte	0x00, 0xf5, 0x21, 0x00


	//----- nvinfo : EIATTR_KPARAM_INFO
	.align		4
.L_13:
        /*0038*/ 	.byte	0x04, 0x17
        /*003a*/ 	.short	(.L_15 - .L_14)
.L_14:
        /*003c*/ 	.word	0x00000000
        /*0040*/ 	.short	0x0000
        /*0042*/ 	.short	0x0000
        /*0044*/ 	.byte	0x00, 0xf5, 0x21, 0x00


	//----- nvinfo : EIATTR_SPARSE_MMA_MASK
	.align		4
.L_15:
        /*0048*/ 	.byte	0x03, 0x50
        /*004a*/ 	.short	0x0000


	//----- nvinfo : EIATTR_MAXREG_COUNT
	.align		4
        /*004c*/ 	.byte	0x03, 0x1b
        /*004e*/ 	.short	0x00ff


	//----- nvinfo : EIATTR_NUM_BARRIERS
	.align		4
        /*0050*/ 	.byte	0x02, 0x4c
        /*0052*/ 	.byte	0x01
	.zero		1


	//----- nvinfo : EIATTR_MERCURY_ISA_VERSION
	.align		4
        /*0054*/ 	.byte	0x03, 0x5f
        /*0056*/ 	.short	0x0101


	//----- nvinfo : EIATTR_VRC_CTA_INIT_COUNT
	.align		4
        /*0058*/ 	.byte	0x02, 0x4a
	.zero		1
	.zero		1


	//----- nvinfo : EIATTR_EXIT_INSTR_OFFSETS
	.align		4
        /*005c*/ 	.byte	0x04, 0x1c
        /*005e*/ 	.short	(.L_17 - .L_16)


	//   ....[0]....
.L_16:
        /*0060*/ 	.word	0x000007f0


	//----- nvinfo : EIATTR_CBANK_PARAM_SIZE
	.align		4
.L_17:
        /*0064*/ 	.byte	0x03, 0x19
        /*0066*/ 	.short	0x001c


	//----- nvinfo : EIATTR_PARAM_CBANK
	.align		4
        /*0068*/ 	.byte	0x04, 0x0a
        /*006a*/ 	.short	(.L_19 - .L_18)
	.align		4
.L_18:
        /*006c*/ 	.word	index@(.nv.constant0._Z11convolutionPhS_Pfi)
        /*0070*/ 	.short	0x0380
        /*0072*/ 	.short	0x001c


	//----- nvinfo : EIATTR_SW_WAR
	.align		4
.L_19:
        /*0074*/ 	.byte	0x04, 0x36
        /*0076*/ 	.short	(.L_21 - .L_20)
.L_20:
        /*0078*/ 	.word	0x00000008
.L_21:


//--------------------- .nv.callgraph             --------------------------
	.section	.nv.callgraph,"",@"SHT_CUDA_CALLGRAPH"
	.align	4
	.sectionentsize	8
	.align		4
        /*0000*/ 	.word	0x00000000
	.align		4
        /*0004*/ 	.word	0xffffffff
	.align		4
        /*0008*/ 	.word	0x00000000
	.align		4
        /*000c*/ 	.word	0xfffffffe
	.align		4
        /*0010*/ 	.word	0x00000000
	.align		4
        /*0014*/ 	.word	0xfffffffd
	.align		4
        /*0018*/ 	.word	0x00000000
	.align		4
        /*001c*/ 	.word	0xfffffffc


//--------------------- .text._Z11convolutionPhS_Pfi --------------------------
	.section	.text._Z11convolutionPhS_Pfi,"ax",@progbits
	.align	128
        .global         _Z11convolutionPhS_Pfi
        .type           _Z11convolutionPhS_Pfi,@function
        .size           _Z11convolutionPhS_Pfi,(.L_x_1 - _Z11convolutionPhS_Pfi)
        .other          _Z11convolutionPhS_Pfi,@"STO_CUDA_ENTRY STV_DEFAULT"
_Z11convolutionPhS_Pfi:
.text._Z11convolutionPhS_Pfi:
[----:B------:R-:W-:Y:S01]  /*0000*/  LDC R1, c[0x0][0x37c] ;  /* 0x0000df00ff017b82 */ /* 0x000fe20000000800 */
[----:B------:R-:W0:Y:S07]  /*0010*/  S2R R14, SR_TID.Y ;  /* 0x00000000000e7919 */ /* 0x000e2e0000002200 */
[----:B------:R-:W1:Y:S01]  /*0020*/  LDC R4, c[0x0][0x360] ;  /* 0x0000d800ff047b82 */ /* 0x000e620000000800 */
[----:B------:R-:W2:Y:S01]  /*0030*/  LDCU.64 UR6, c[0x0][0x380] ;  /* 0x00007000ff0677ac */ /* 0x000ea20008000a00 */
[----:B------:R-:W1:Y:S06]  /*0040*/  S2R R5, SR_TID.X ;  /* 0x0000000000057919 */ /* 0x000e6c0000002100 */
[----:B------:R-:W0:Y:S08]  /*0050*/  S2UR UR5, SR_CTAID.Y ;  /* 0x00000000000579c3 */ /* 0x000e300000002600 */
[----:B------:R-:W0:Y:S08]  /*0060*/  LDC R3, c[0x0][0x364] ;  /* 0x0000d900ff037b82 */ /* 0x000e300000000800 */
[----:B------:R-:W1:Y:S08]  /*0070*/  S2UR UR4, SR_CTAID.X ;  /* 0x00000000000479c3 */ /* 0x000e700000002500 */
[----:B------:R-:W3:Y:S01]  /*0080*/  LDC R11, c[0x0][0x398] ;  /* 0x0000e600ff0b7b82 */ /* 0x000ee20000000800 */
[----:B0-----:R-:W-:-:S05]  /*0090*/  IMAD R10, R3, UR5, R14 ;  /* 0x00000005030a7c24 */ /* 0x001fca000f8e020e */
[----:B------:R-:W-:Y:S01]  /*00a0*/  ISETP.GT.U32.AND P0, PT, R10, 0x2, PT ;  /* 0x000000020a00780c */ /* 0x000fe20003f04070 */
[----:B-1----:R-:W-:Y:S01]  /*00b0*/  IMAD R4, R4, UR4, R5 ;  /* 0x0000000404047c24 */ /* 0x002fe2000f8e0205 */
[----:B------:R-:W0:Y:S04]  /*00c0*/  LDCU.64 UR4, c[0x0][0x358] ;  /* 0x00006b00ff0477ac */ /* 0x000e280008000a00 */
[----:B------:R-:W-:Y:S01]  /*00d0*/  ISETP.GT.OR P0, PT, R4, 0x2, P0 ;  /* 0x000000020400780c */ /* 0x000fe20000704670 */
[----:B---3--:R-:W-:-:S05]  /*00e0*/  IMAD R6, R10, R11, R4 ;  /* 0x0000000b0a067224 */ /* 0x008fca00078e0204 */
[----:B------:R-:W-:Y:S02]  /*00f0*/  SHF.R.S32.HI R20, RZ, 0x1f, R6 ;  /* 0x0000001fff147819 */ /* 0x000fe40000011406 */
[----:B--2---:R-:W-:-:S05]  /*0100*/  IADD3 R2, P1, PT, R6, UR6, RZ ;  /* 0x0000000606027c10 */ /* 0x004fca000ff3e0ff */
[----:B------:R-:W1:Y:S01]  /*0110*/  @!P0 LDC.64 R8, c[0x0][0x390] ;  /* 0x0000e400ff088b82 */ /* 0x000e620000000a00 */
[----:B------:R-:W-:Y:S01]  /*0120*/  @!P0 IMAD R7, R10, 0x3, R4 ;  /* 0x000000030a078824 */ /* 0x000fe200078e0204 */
[----:B------:R-:W-:-:S05]  /*0130*/  IADD3.X R3, PT, PT, R20, UR7, RZ, P1, !PT ;  /* 0x0000000714037c10 */ /* 0x000fca0008ffe4ff */
[----:B0-----:R-:W2:Y:S01]  /*0140*/  LDG.E.U8 R15, desc[UR4][R2.64] ;  /* 0x00000004020f7981 */ /* 0x001ea2000c1e1100 */
[----:B-1----:R-:W-:-:S06]  /*0150*/  @!P0 IMAD.WIDE R8, R7, 0x4, R8 ;  /* 0x0000000407088825 */ /* 0x002fcc00078e0208 */
[----:B------:R0:W3:Y:S01]  /*0160*/  @!P0 LDG.E R9, desc[UR4][R8.64] ;  /* 0x0000000408098981 */ /* 0x0000e2000c1e1900 */
[----:B------:R-:W1:Y:S01]  /*0170*/  S2R R16, SR_CgaCtaId ;  /* 0x0000000000107919 */ /* 0x000e620000008800 */
[----:B------:R-:W-:-:S05]  /*0180*/  MOV R7, 0x400 ;  /* 0x0000040000077802 */ /* 0x000fca0000000f00 */
[----:B------:R-:W-:Y:S02]  /*0190*/  @!P0 VIADD R12, R7, 0x100 ;  /* 0x00000100070c8836 */ /* 0x000fe40000000000 */
[----:B------:R-:W-:-:S05]  /*01a0*/  IMAD R17, R10, R11, -R11 ;  /* 0x0000000b0a117224 */ /* 0x000fca00078e0a0b */
[----:B------:R-:W-:Y:S01]  /*01b0*/  IADD3 R17, PT, PT, R4, -0x1, R17 ;  /* 0xffffffff04117810 */ /* 0x000fe20007ffe011 */
[----:B------:R-:W-:Y:S01]  /*01c0*/  VIADD R0, R14, 0xffffffef ;  /* 0xffffffef0e007836 */ /* 0x000fe20000000000 */
[C---:B-1----:R-:W-:Y:S02]  /*01d0*/  @!P0 LEA R13, R16.reuse, R12, 0x18 ;  /* 0x0000000c100d8211 */ /* 0x042fe400078ec0ff */
[----:B------:R-:W-:-:S03]  /*01e0*/  LEA R7, R16, R7, 0x18 ;  /* 0x0000000710077211 */ /* 0x000fc600078ec0ff */
[----:B------:R-:W-:Y:S02]  /*01f0*/  @!P0 IMAD R13, R10, 0xc, R13 ;  /* 0x0000000c0a0d8824 */ /* 0x000fe400078e020d */
[----:B0-----:R-:W-:Y:S02]  /*0200*/  IMAD R8, R14, 0x10, R7 ;  /* 0x000000100e087824 */ /* 0x001fe400078e0207 */
[----:B------:R-:W-:Y:S02]  /*0210*/  @!P0 IMAD R4, R4, 0x4, R13 ;  /* 0x0000000404048824 */ /* 0x000fe400078e020d */
[----:B------:R-:W-:Y:S01]  /*0220*/  IMAD.IADD R8, R8, 0x1, R5 ;  /* 0x0000000108087824 */ /* 0x000fe200078e0205 */
[----:B------:R-:W-:-:S04]  /*0230*/  ISETP.NE.AND P1, PT, R5, RZ, PT ;  /* 0x000000ff0500720c */ /* 0x000fc80003f25270 */
[----:B------:R-:W-:-:S04]  /*0240*/  ISETP.GT.U32.AND P1, PT, R0, -0x11, P1 ;  /* 0xffffffef0000780c */ /* 0x000fc80000f24070 */
[----:B------:R-:W-:Y:S02]  /*0250*/  ISETP.LT.U32.AND P5, PT, R5, 0x11, P1 ;  /* 0x000000110500780c */ /* 0x000fe40000fa1070 */
[----:B------:R-:W-:-:S04]  /*0260*/  IADD3 R16, P1, PT, R17, UR6, RZ ;  /* 0x0000000611107c10 */ /* 0x000fc8000ff3e0ff */
[----:B------:R-:W-:Y:S02]  /*0270*/  LEA.HI.X.SX32 R17, R17, UR7, 0x1, P1 ;  /* 0x0000000711117c11 */ /* 0x000fe400088f0eff */
[----:B------:R-:W-:-:S04]  /*0280*/  ISETP.GT.U32.AND P1, PT, R5, 0xf, PT ;  /* 0x0000000f0500780c */ /* 0x000fc80003f24070 */
[----:B------:R-:W-:Y:S01]  /*0290*/  ISETP.LT.U32.OR P6, PT, R0, -0x10, P1 ;  /* 0xfffffff00000780c */ /* 0x000fe20000fc1470 */
[----:B---3--:R-:W-:Y:S04]  /*02a0*/  @!P0 STS [R4], R9 ;  /* 0x0000000904008388 */ /* 0x008fe80000000800 */
[----:B--2---:R-:W-:Y:S01]  /*02b0*/  STS.U8 [R8], R15 ;  /* 0x0000000f08007388 */ /* 0x004fe20000000000 */
[----:B------:R-:W-:Y:S06]  /*02c0*/  BAR.SYNC.DEFER_BLOCKING 0x0 ;  /* 0x0000000000007b1d */ /* 0x000fec0000010000 */
[----:B------:R-:W2:Y:S04]  /*02d0*/  @!P5 LDG.E.U8 R10, desc[UR4][R16.64] ;  /* 0x00000004100ad981 */ /* 0x000ea8000c1e1100 */
[----:B------:R-:W3:Y:S04]  /*02e0*/  @P6 LDG.E.U8 R19, desc[UR4][R16.64+0x1] ;  /* 0x0000010410136981 */ /* 0x000ee8000c1e1100 */
[----:B------:R-:W0:Y:S04]  /*02f0*/  @P5 LDS.U8 R12, [R8+-0x11] ;  /* 0xffffef00080c5984 */ /* 0x000e280000000000 */
[----:B------:R-:W-:Y:S04]  /*0300*/  @P5 LDS R13, [R7+0x100] ;  /* 0x00010000070d5984 */ /* 0x000fe80000000800 */
[----:B------:R-:W1:Y:S04]  /*0310*/  @!P6 LDS.U8 R18, [R8+-0x10] ;  /* 0xfffff0000812e984 */ /* 0x000e680000000000 */
[----:B------:R-:W4:Y:S01]  /*0320*/  @!P6 LDS R21, [R7+0x104] ;  /* 0x000104000715e984 */ /* 0x000f220000000800 */
[----:B------:R-:W-:-:S02]  /*0330*/  ISETP.GT.U32.AND P3, PT, R5, 0xe, PT ;  /* 0x0000000e0500780c */ /* 0x000fc40003f64070 */
[----:B------:R-:W-:Y:S02]  /*0340*/  ISETP.GT.U32.AND P2, PT, R5, 0x10, PT ;  /* 0x000000100500780c */ /* 0x000fe40003f44070 */
[----:B------:R-:W-:Y:S02]  /*0350*/  ISETP.LT.U32.OR P4, PT, R0, -0x10, P3 ;  /* 0xfffffff00000780c */ /* 0x000fe40001f81470 */
[----:B------:R-:W-:-:S04]  /*0360*/  ISETP.GT.U32.OR P0, PT, R14, 0xf, P2 ;  /* 0x0000000f0e00780c */ /* 0x000fc80001704470 */
[----:B------:R-:W-:Y:S02]  /*0370*/  ISETP.EQ.OR P0, PT, R5, RZ, P0 ;  /* 0x000000ff0500720c */ /* 0x000fe40000702670 */
[C---:B------:R-:W-:Y:S02]  /*0380*/  ISETP.GT.U32.OR P3, PT, R14.reuse, 0xf, P3 ;  /* 0x0000000f0e00780c */ /* 0x040fe40001f64470 */
[C---:B------:R-:W-:Y:S02]  /*0390*/  ISETP.GT.U32.OR P2, PT, R14.reuse, 0xe, P2 ;  /* 0x0000000e0e00780c */ /* 0x040fe40001744470 */
[----:B------:R-:W-:Y:S01]  /*03a0*/  ISETP.GT.U32.OR P1, PT, R14, 0xe, P1 ;  /* 0x0000000e0e00780c */ /* 0x000fe20000f24470 */
[----:B------:R-:W5:Y:S01]  /*03b0*/  @!P4 LDS.U8 R25, [R8+-0xf] ;  /* 0xfffff1000819c984 */ /* 0x000f620000000000 */
[----:B0-----:R-:W-:-:S05]  /*03c0*/  @P5 I2FP.F32.U32 R0, R12 ;  /* 0x0000000c00005245 */ /* 0x001fca0000201000 */
[----:B------:R-:W0:Y:S01]  /*03d0*/  @!P0 LDS.U8 R26, [R8+-0x1] ;  /* 0xffffff00081a8984 */ /* 0x000e220000000000 */
[----:B------:R-:W-:-:S03]  /*03e0*/  ISETP.EQ.OR P2, PT, R5, RZ, P2 ;  /* 0x000000ff0500720c */ /* 0x000fc60001742670 */
[----:B------:R-:W0:Y:S01]  /*03f0*/  @!P4 LDS R28, [R7+0x108] ;  /* 0x00010800071cc984 */ /* 0x000e220000000800 */
[----:B-1----:R-:W-:-:S03]  /*0400*/  @!P6 I2FP.F32.U32 R18, R18 ;  /* 0x000000120012e245 */ /* 0x002fc60000201000 */
[----:B------:R-:W-:Y:S02]  /*0410*/  @!P0 LDS R24, [R7+0x10c] ;  /* 0x00010c0007188984 */ /* 0x000fe40000000800 */
[----:B----4-:R-:W-:Y:S02]  /*0420*/  @!P6 FMUL R12, R18, R21 ;  /* 0x00000015120ce220 */ /* 0x010fe40000400000 */
[----:B------:R-:W-:Y:S01]  /*0430*/  @!P3 LDS R18, [R7+0x114] ;  /* 0x000114000712b984 */ /* 0x000fe20000000800 */
[----:B--2---:R-:W-:Y:S01]  /*0440*/  @!P5 I2FP.F32.U32 R9, R10 ;  /* 0x0000000a0009d245 */ /* 0x004fe20000201000 */
[----:B------:R-:W-:Y:S01]  /*0450*/  @P5 FFMA R9, R0, R13, RZ ;  /* 0x0000000d00095223 */ /* 0x000fe200000000ff */
[----:B------:R-:W-:Y:S01]  /*0460*/  LOP3.LUT P5, RZ, R14, 0x3f0, R5, 0xc8, !PT ;  /* 0x000003f00eff7812 */ /* 0x000fe200078ac805 */
[----:B------:R1:W2:Y:S01]  /*0470*/  @P4 LDG.E.U8 R10, desc[UR4][R16.64+0x2] ;  /* 0x00000204100a4981 */ /* 0x0002a2000c1e1100 */
[----:B------:R-:W-:Y:S02]  /*0480*/  IADD3 R13, PT, PT, R6, -0x1, R11 ;  /* 0xffffffff060d7810 */ /* 0x000fe40007ffe00b */
[----:B---3--:R-:W-:Y:S01]  /*0490*/  @P6 I2FP.F32.U32 R12, R19 ;  /* 0x00000013000c6245 */ /* 0x008fe20000201000 */
[----:B------:R-:W3:Y:S01]  /*04a0*/  @P0 LDG.E.U8 R0, desc[UR4][R2.64+-0x1] ;  /* 0xffffff0402000981 */ /* 0x000ee2000c1e1100 */
[----:B------:R-:W-:-:S02]  /*04b0*/  IADD3 R4, P6, PT, R13, UR6, RZ ;  /* 0x000000060d047c10 */ /* 0x000fc4000ffde0ff */
[----:B------:R-:W-:Y:S01]  /*04c0*/  VIMNMX.U32 R14, PT, PT, R5, R14, !PT ;  /* 0x0000000e050e7248 */ /* 0x000fe20007fe0000 */
[----:B------:R-:W-:Y:S01]  /*04d0*/  @!P2 LDS.U8 R19, [R8+0xf] ;  /* 0x00000f000813a984 */ /* 0x000fe20000000000 */
[----:B------:R-:W-:-:S03]  /*04e0*/  LEA.HI.X.SX32 R5, R13, UR7, 0x1, P6 ;  /* 0x000000070d057c11 */ /* 0x000fc6000b0f0eff */
[----:B------:R-:W4:Y:S01]  /*04f0*/  @P5 LDG.E.U8 R11, desc[UR4][R2.64] ;  /* 0x00000004020b5981 */ /* 0x000f22000c1e1100 */
[----:B------:R-:W-:-:S03]  /*0500*/  ISETP.GT.U32.AND P6, PT, R14, 0xe, PT ;  /* 0x0000000e0e00780c */ /* 0x000fc60003fc4070 */
[----:B------:R-:W0:Y:S04]  /*0510*/  @!P5 LDS.U8 R22, [R8] ;  /* 0x000000000816d984 */ /* 0x000e280000000000 */
[----:B-1----:R-:W1:Y:S04]  /*0520*/  @!P3 LDS.U8 R17, [R8+0x1] ;  /* 0x000001000811b984 */ /* 0x002e680000000000 */
[----:B------:R-:W1:Y:S01]  /*0530*/  @!P5 LDS R21, [R7+0x110] ;  /* 0x000110000715d984 */ /* 0x000e620000000800 */
[----:B-----5:R-:W-:Y:S02]  /*0540*/  @!P4 I2FP.F32.U32 R25, R25 ;  /* 0x000000190019c245 */ /* 0x020fe40000201000 */
[----:B0-----:R-:W-:Y:S01]  /*0550*/  @!P0 I2FP.F32.U32 R27, R26 ;  /* 0x0000001a001b8245 */ /* 0x001fe20000201000 */
[----:B------:R0:W5:Y:S01]  /*0560*/  @P3 LDG.E.U8 R13, desc[UR4][R2.64+0x1] ;  /* 0x00000104020d3981 */ /* 0x000162000c1e1100 */
[----:B------:R-:W-:Y:S01]  /*0570*/  FADD R12, R12, R9 ;  /* 0x000000090c0c7221 */ /* 0x000fe20000000000 */
[----:B------:R-:W5:Y:S02]  /*0580*/  LDCU.64 UR6, c[0x0][0x388] ;  /* 0x00007100ff0677ac */ /* 0x000f640008000a00 */
[----:B------:R-:W5:Y:S04]  /*0590*/  @P2 LDG.E.U8 R15, desc[UR4][R4.64] ;  /* 0x00000004040f2981 */ /* 0x000f68000c1e1100 */
[----:B------:R0:W5:Y:S04]  /*05a0*/  @P1 LDG.E.U8 R14, desc[UR4][R4.64+0x1] ;  /* 0x00000104040e1981 */ /* 0x000168000c1e1100 */
[----:B------:R0:W5:Y:S04]  /*05b0*/  @P6 LDG.E.U8 R16, desc[UR4][R4.64+0x2] ;  /* 0x0000020404106981 */ /* 0x000168000c1e1100 */
[----:B0-----:R-:W0:Y:S04]  /*05c0*/  @!P1 LDS.U8 R3, [R8+0x10] ;  /* 0x0000100008039984 */ /* 0x001e280000000000 */
[----:B------:R-:W0:Y:S04]  /*05d0*/  @!P2 LDS R2, [R7+0x118] ;  /* 0x000118000702a984 */ /* 0x000e280000000800 */
[----:B------:R-:W-:Y:S04]  /*05e0*/  @!P6 LDS.U8 R5, [R8+0x11] ;  /* 0x000011000805e984 */ /* 0x000fe80000000000 */
[----:B------:R-:W0:Y:S04]  /*05f0*/  @!P1 LDS R4, [R7+0x11c] ;  /* 0x00011c0007049984 */ /* 0x000e280000000800 */
[----:B------:R-:W5:Y:S01]  /*0600*/  @!P6 LDS R23, [R7+0x120] ;  /* 0x000120000717e984 */ /* 0x000f620000000800 */
[----:B------:R-:W-:Y:S01]  /*0610*/  @!P4 FMUL R25, R25, R28 ;  /* 0x0000001c1919c220 */ /* 0x000fe20000400000 */
[----:B------:R-:W-:Y:S01]  /*0620*/  @!P5 I2FP.F32.U32 R22, R22 ;  /* 0x000000160016d245 */ /* 0x000fe20000201000 */
[----:B------:R-:W-:Y:S01]  /*0630*/  @!P0 FMUL R24, R27, R24 ;  /* 0x000000181b188220 */ /* 0x000fe20000400000 */
[----:B-1----:R-:W-:-:S03]  /*0640*/  @!P3 I2FP.F32.U32 R17, R17 ;  /* 0x000000110011b245 */ /* 0x002fc60000201000 */
[----:B------:R-:W-:Y:S01]  /*0650*/  @!P5 FMUL R21, R22, R21 ;  /* 0x000000151615d220 */ /* 0x000fe20000400000 */
[----:B------:R-:W-:Y:S01]  /*0660*/  @!P2 I2FP.F32.U32 R19, R19 ;  /* 0x000000130013a245 */ /* 0x000fe20000201000 */
[----:B------:R-:W-:Y:S01]  /*0670*/  @!P3 FMUL R17, R17, R18 ;  /* 0x000000121111b220 */ /* 0x000fe20000400000 */
[----:B0-----:R-:W-:-:S03]  /*0680*/  @!P1 I2FP.F32.U32 R3, R3 ;  /* 0x0000000300039245 */ /* 0x001fc60000201000 */
[----:B------:R-:W-:Y:S02]  /*0690*/  @!P2 FMUL R2, R19, R2 ;  /* 0x000000021302a220 */ /* 0x000fe40000400000 */
[----:B------:R-:W-:Y:S01]  /*06a0*/  @!P1 FMUL R3, R3, R4 ;  /* 0x0000000403039220 */ /* 0x000fe20000400000 */
[----:B--2---:R-:W-:Y:S02]  /*06b0*/  @P4 I2FP.F32.U32 R25, R10 ;  /* 0x0000000a00194245 */ /* 0x004fe40000201000 */
[----:B---3--:R-:W-:-:S03]  /*06c0*/  @P0 I2FP.F32.U32 R24, R0 ;  /* 0x0000000000180245 */ /* 0x008fc60000201000 */
[----:B------:R-:W-:-:S04]  /*06d0*/  FADD R25, R12, R25 ;  /* 0x000000190c197221 */ /* 0x000fc80000000000 */
[----:B------:R-:W-:Y:S01]  /*06e0*/  FADD R24, R25, R24 ;  /* 0x0000001819187221 */ /* 0x000fe20000000000 */
[----:B----4-:R-:W-:-:S05]  /*06f0*/  @P5 I2FP.F32.U32 R21, R11 ;  /* 0x0000000b00155245 */ /* 0x010fca0000201000 */
[----:B------:R-:W-:Y:S01]  /*0700*/  FADD R24, R24, R21 ;  /* 0x0000001518187221 */ /* 0x000fe20000000000 */
[----:B------:R-:W-:Y:S02]  /*0710*/  @!P6 I2FP.F32.U32 R0, R5 ;  /* 0x000000050000e245 */ /* 0x000fe40000201000 */
[----:B-----5:R-:W-:Y:S02]  /*0720*/  @P3 I2FP.F32.U32 R17, R13 ;  /* 0x0000000d00113245 */ /* 0x020fe40000201000 */
[----:B------:R-:W-:-:S03]  /*0730*/  @P2 I2FP.F32.U32 R2, R15 ;  /* 0x0000000f00022245 */ /* 0x000fc60000201000 */
[----:B------:R-:W-:Y:S01]  /*0740*/  FADD R17, R24, R17 ;  /* 0x0000001118117221 */ /* 0x000fe20000000000 */
[----:B------:R-:W-:-:S03]  /*0750*/  @P1 I2FP.F32.U32 R3, R14 ;  /* 0x0000000e00031245 */ /* 0x000fc60000201000 */
[----:B------:R-:W-:Y:S01]  /*0760*/  FADD R2, R17, R2 ;  /* 0x0000000211027221 */ /* 0x000fe20000000000 */
[----:B------:R-:W-:Y:S01]  /*0770*/  @!P6 FMUL R0, R0, R23 ;  /* 0x000000170000e220 */ /* 0x000fe20000400000 */
[----:B------:R-:W-:Y:S02]  /*0780*/  @P6 I2FP.F32.U32 R0, R16 ;  /* 0x0000001000006245 */ /* 0x000fe40000201000 */
[----:B------:R-:W-:-:S04]  /*0790*/  FADD R3, R2, R3 ;  /* 0x0000000302037221 */ /* 0x000fc80000000000 */
[----:B------:R-:W-:-:S04]  /*07a0*/  FADD R0, R3, R0 ;  /* 0x0000000003007221 */ /* 0x000fc80000000000 */
[----:B------:R-:W0:Y:S01]  /*07b0*/  F2I.U32.TRUNC.NTZ R3, R0 ;  /* 0x0000000000037305 */ /* 0x000e22000020f000 */
[----:B------:R-:W-:-:S04]  /*07c0*/  IADD3 R6, P0, PT, R6, UR6, RZ ;  /* 0x0000000606067c10 */ /* 0x000fc8000ff1e0ff */
[----:B------:R-:W-:-:S05]  /*07d0*/  IADD3.X R7, PT, PT, R20, UR7, RZ, P0, !PT ;  /* 0x0000000714077c10 */ /* 0x000fca00087fe4ff */
[----:B0-----:R-:W-:Y:S01]  /*07e0*/  STG.E.U8 desc[UR4][R6.64], R3 ;  /* 0x0000000306007986 */ /* 0x001fe2000c101104 */
[----:B------:R-:W-:Y:S05]  /*07f0*/  EXIT ;  /* 0x000000000000794d */ /* 0x000fea0003800000 */
.L_x_0:
[----:B------:R-:W-:-:S00]  /*0800*/  BRA `(.L_x_0) ;  /* 0xfffffffc00fc7947 */ /* 0x000fc0000383ffff */
[----:B------:R-:W-:-:S00]  /*0810*/  NOP ;  /* 0x0000000000007918 */ /* 0x000fc00000000000 */
        /* <DEDUP_REMOVED lines=14> */
.L_x_1:


//--------------------- .nv.shared._Z11convolutionPhS_Pfi --------------------------
	.section	.nv.shared._Z11convolutionPhS_Pfi,"aw",@nobits
	.sectionflags	@""
	.align	4
.nv.shared._Z11convolutionPhS_Pfi:
	.zero		1316


//--------------------- .nv.shared.reserved.0     --------------------------
	.section	.nv.shared.reserved.0,"aw",@nobits
	.weak		__nv_reservedSMEM_offset_0_alias
	.size		__nv_reservedSMEM_offset_0_alias, 0, 64
	.other		__nv_reservedSMEM_offset_0_alias,@"STO_CUDA_RESERVED_SHARED STV_DEFAULT"
__nv_reservedSMEM_offset_0_alias:
	.zero		0
	.zero		64


//--------------------- .nv.constant0._Z11convolutionPhS_Pfi --------------------------
	.section	.nv.constant0._Z11convolutionPhS_Pfi,"a",@progbits
	.sectionflags	@""
	.align	4
.nv.constant0._Z11convolutionPhS_Pfi:
	.zero		924


//--------------------- SYMBOLS --------------------------

	.type		.nv.reservedSmem.offset0,@object
	.size		.nv.reservedSmem.offset0,0x4
	.type		.nv.reservedSmem.cap,@object
	.size		.nv.reservedSmem.cap,0x4
